//
// Generated by NVIDIA NVVM Compiler
//
// Compiler Build ID: CL-36424714
// Cuda compilation tools, release 13.0, V13.0.88
// Based on NVVM 20.0.0
//

.version 9.0
.target sm_100
.address_size 64

	// .globl	_Z9iterationPfS_S_S_j

.visible .entry _Z9iterationPfS_S_S_j(
	.param .u64 .ptr .align 1 _Z9iterationPfS_S_S_j_param_0,
	.param .u64 .ptr .align 1 _Z9iterationPfS_S_S_j_param_1,
	.param .u64 .ptr .align 1 _Z9iterationPfS_S_S_j_param_2,
	.param .u64 .ptr .align 1 _Z9iterationPfS_S_S_j_param_3,
	.param .u32 _Z9iterationPfS_S_S_j_param_4
)
{
	.reg .pred 	%p<25>;
	.reg .b32 	%r<51>;
	.reg .b32 	%f<114>;
	.reg .b64 	%rd<54>;

	ld.param.u64 	%rd8, [_Z9iterationPfS_S_S_j_param_0];
	ld.param.u64 	%rd9, [_Z9iterationPfS_S_S_j_param_1];
	ld.param.u64 	%rd6, [_Z9iterationPfS_S_S_j_param_2];
	ld.param.u64 	%rd7, [_Z9iterationPfS_S_S_j_param_3];
	ld.param.u32 	%r24, [_Z9iterationPfS_S_S_j_param_4];
	cvta.to.global.u64 	%rd1, %rd9;
	cvta.to.global.u64 	%rd2, %rd8;
	mov.u32 	%r25, %ctaid.x;
	mov.u32 	%r26, %tid.x;
	mov.u32 	%r27, %ntid.x;
	mad.lo.s32 	%r1, %r25, %r27, %r26;
	setp.ge.u32 	%p1, %r1, %r24;
	@%p1 bra 	$L__BB0_42;
	cvta.to.global.u64 	%rd10, %rd6;
	mul.wide.u32 	%rd11, %r1, 4;
	add.s64 	%rd12, %rd10, %rd11;
	mul.lo.s32 	%r2, %r24, %r1;
	ld.global.f32 	%f93, [%rd12];
	and.b32  	%r3, %r24, 7;
	setp.lt.u32 	%p2, %r24, 8;
	mov.b32 	%r49, 0;
	@%p2 bra 	$L__BB0_20;
	and.b32  	%r49, %r24, -8;
	mov.b32 	%r47, 0;
$L__BB0_3:
	.pragma "nounroll";
	setp.eq.s32 	%p3, %r47, %r1;
	mul.wide.u32 	%rd13, %r47, 4;
	add.s64 	%rd3, %rd1, %rd13;
	@%p3 bra 	$L__BB0_5;
	add.s32 	%r30, %r47, %r2;
	mul.wide.u32 	%rd14, %r30, 4;
	add.s64 	%rd15, %rd2, %rd14;
	ld.global.f32 	%f40, [%rd15];
	ld.global.f32 	%f41, [%rd3];
	mul.f32 	%f42, %f40, %f41;
	sub.f32 	%f93, %f93, %f42;
$L__BB0_5:
	add.s32 	%r6, %r47, 1;
	setp.eq.s32 	%p4, %r1, %r6;
	@%p4 bra 	$L__BB0_7;
	add.s32 	%r31, %r6, %r2;
	mul.wide.u32 	%rd16, %r31, 4;
	add.s64 	%rd17, %rd2, %rd16;
	ld.global.f32 	%f43, [%rd17];
	ld.global.f32 	%f44, [%rd3+4];
	mul.f32 	%f45, %f43, %f44;
	sub.f32 	%f93, %f93, %f45;
$L__BB0_7:
	add.s32 	%r7, %r47, 2;
	setp.eq.s32 	%p5, %r1, %r7;
	@%p5 bra 	$L__BB0_9;
	add.s32 	%r32, %r7, %r2;
	mul.wide.u32 	%rd18, %r32, 4;
	add.s64 	%rd19, %rd2, %rd18;
	ld.global.f32 	%f46, [%rd19];
	ld.global.f32 	%f47, [%rd3+8];
	mul.f32 	%f48, %f46, %f47;
	sub.f32 	%f93, %f93, %f48;
$L__BB0_9:
	add.s32 	%r8, %r47, 3;
	setp.eq.s32 	%p6, %r1, %r8;
	@%p6 bra 	$L__BB0_11;
	add.s32 	%r33, %r8, %r2;
	mul.wide.u32 	%rd20, %r33, 4;
	add.s64 	%rd21, %rd2, %rd20;
	ld.global.f32 	%f49, [%rd21];
	ld.global.f32 	%f50, [%rd3+12];
	mul.f32 	%f51, %f49, %f50;
	sub.f32 	%f93, %f93, %f51;
$L__BB0_11:
	add.s32 	%r9, %r47, 4;
	setp.eq.s32 	%p7, %r1, %r9;
	@%p7 bra 	$L__BB0_13;
	add.s32 	%r34, %r9, %r2;
	mul.wide.u32 	%rd22, %r34, 4;
	add.s64 	%rd23, %rd2, %rd22;
	ld.global.f32 	%f52, [%rd23];
	ld.global.f32 	%f53, [%rd3+16];
	mul.f32 	%f54, %f52, %f53;
	sub.f32 	%f93, %f93, %f54;
$L__BB0_13:
	add.s32 	%r10, %r47, 5;
	setp.eq.s32 	%p8, %r1, %r10;
	@%p8 bra 	$L__BB0_15;
	add.s32 	%r35, %r10, %r2;
	mul.wide.u32 	%rd24, %r35, 4;
	add.s64 	%rd25, %rd2, %rd24;
	ld.global.f32 	%f55, [%rd25];
	ld.global.f32 	%f56, [%rd3+20];
	mul.f32 	%f57, %f55, %f56;
	sub.f32 	%f93, %f93, %f57;
$L__BB0_15:
	add.s32 	%r11, %r47, 6;
	setp.eq.s32 	%p9, %r1, %r11;
	@%p9 bra 	$L__BB0_17;
	add.s32 	%r36, %r11, %r2;
	mul.wide.u32 	%rd26, %r36, 4;
	add.s64 	%rd27, %rd2, %rd26;
	ld.global.f32 	%f58, [%rd27];
	ld.global.f32 	%f59, [%rd3+24];
	mul.f32 	%f60, %f58, %f59;
	sub.f32 	%f93, %f93, %f60;
$L__BB0_17:
	add.s32 	%r12, %r47, 7;
	setp.eq.s32 	%p10, %r1, %r12;
	@%p10 bra 	$L__BB0_19;
	add.s32 	%r37, %r12, %r2;
	mul.wide.u32 	%rd28, %r37, 4;
	add.s64 	%rd29, %rd2, %rd28;
	ld.global.f32 	%f61, [%rd29];
	ld.global.f32 	%f62, [%rd3+28];
	mul.f32 	%f63, %f61, %f62;
	sub.f32 	%f93, %f93, %f63;
$L__BB0_19:
	add.s32 	%r47, %r47, 8;
	setp.ne.s32 	%p11, %r47, %r49;
	@%p11 bra 	$L__BB0_3;
$L__BB0_20:
	setp.eq.s32 	%p12, %r3, 0;
	@%p12 bra 	$L__BB0_41;
	and.b32  	%r15, %r24, 3;
	setp.lt.u32 	%p13, %r3, 4;
	@%p13 bra 	$L__BB0_31;
	setp.eq.s32 	%p14, %r1, %r49;
	mul.wide.u32 	%rd30, %r49, 4;
	add.s64 	%rd4, %rd1, %rd30;
	@%p14 bra 	$L__BB0_24;
	add.s32 	%r38, %r49, %r2;
	mul.wide.u32 	%rd31, %r38, 4;
	add.s64 	%rd32, %rd2, %rd31;
	ld.global.f32 	%f65, [%rd32];
	ld.global.f32 	%f66, [%rd4];
	mul.f32 	%f67, %f65, %f66;
	sub.f32 	%f93, %f93, %f67;
$L__BB0_24:
	add.s32 	%r16, %r49, 1;
	setp.eq.s32 	%p15, %r1, %r16;
	@%p15 bra 	$L__BB0_26;
	add.s32 	%r39, %r16, %r2;
	mul.wide.u32 	%rd33, %r39, 4;
	add.s64 	%rd34, %rd2, %rd33;
	ld.global.f32 	%f68, [%rd34];
	ld.global.f32 	%f69, [%rd4+4];
	mul.f32 	%f70, %f68, %f69;
	sub.f32 	%f93, %f93, %f70;
$L__BB0_26:
	add.s32 	%r17, %r49, 2;
	setp.eq.s32 	%p16, %r1, %r17;
	@%p16 bra 	$L__BB0_28;
	add.s32 	%r40, %r17, %r2;
	mul.wide.u32 	%rd35, %r40, 4;
	add.s64 	%rd36, %rd2, %rd35;
	ld.global.f32 	%f71, [%rd36];
	ld.global.f32 	%f72, [%rd4+8];
	mul.f32 	%f73, %f71, %f72;
	sub.f32 	%f93, %f93, %f73;
$L__BB0_28:
	add.s32 	%r18, %r49, 3;
	setp.eq.s32 	%p17, %r1, %r18;
	@%p17 bra 	$L__BB0_30;
	add.s32 	%r41, %r18, %r2;
	mul.wide.u32 	%rd37, %r41, 4;
	add.s64 	%rd38, %rd2, %rd37;
	ld.global.f32 	%f74, [%rd38];
	ld.global.f32 	%f75, [%rd4+12];
	mul.f32 	%f76, %f74, %f75;
	sub.f32 	%f93, %f93, %f76;
$L__BB0_30:
	add.s32 	%r49, %r49, 4;
$L__BB0_31:
	setp.eq.s32 	%p18, %r15, 0;
	@%p18 bra 	$L__BB0_41;
	setp.eq.s32 	%p19, %r15, 1;
	@%p19 bra 	$L__BB0_38;
	setp.eq.s32 	%p20, %r1, %r49;
	mul.wide.u32 	%rd39, %r49, 4;
	add.s64 	%rd5, %rd1, %rd39;
	@%p20 bra 	$L__BB0_35;
	add.s32 	%r42, %r49, %r2;
	mul.wide.u32 	%rd40, %r42, 4;
	add.s64 	%rd41, %rd2, %rd40;
	ld.global.f32 	%f78, [%rd41];
	ld.global.f32 	%f79, [%rd5];
	mul.f32 	%f80, %f78, %f79;
	sub.f32 	%f93, %f93, %f80;
$L__BB0_35:
	add.s32 	%r21, %r49, 1;
	setp.eq.s32 	%p21, %r1, %r21;
	@%p21 bra 	$L__BB0_37;
	add.s32 	%r43, %r21, %r2;
	mul.wide.u32 	%rd42, %r43, 4;
	add.s64 	%rd43, %rd2, %rd42;
	ld.global.f32 	%f81, [%rd43];
	ld.global.f32 	%f82, [%rd5+4];
	mul.f32 	%f83, %f81, %f82;
	sub.f32 	%f93, %f93, %f83;
$L__BB0_37:
	add.s32 	%r49, %r49, 2;
$L__BB0_38:
	and.b32  	%r44, %r24, 1;
	setp.eq.b32 	%p22, %r44, 1;
	not.pred 	%p23, %p22;
	@%p23 bra 	$L__BB0_41;
	setp.eq.s32 	%p24, %r1, %r49;
	@%p24 bra 	$L__BB0_41;
	add.s32 	%r45, %r49, %r2;
	mul.wide.u32 	%rd44, %r45, 4;
	add.s64 	%rd45, %rd2, %rd44;
	ld.global.f32 	%f84, [%rd45];
	mul.wide.u32 	%rd46, %r49, 4;
	add.s64 	%rd47, %rd1, %rd46;
	ld.global.f32 	%f85, [%rd47];
	mul.f32 	%f86, %f84, %f85;
	sub.f32 	%f93, %f93, %f86;
$L__BB0_41:
	add.s32 	%r46, %r2, %r1;
	mul.wide.u32 	%rd48, %r46, 4;
	add.s64 	%rd49, %rd2, %rd48;
	ld.global.f32 	%f87, [%rd49];
	div.rn.f32 	%f88, %f93, %f87;
	add.s64 	%rd51, %rd1, %rd11;
	ld.global.f32 	%f89, [%rd51];
	sub.f32 	%f90, %f89, %f88;
	mul.f32 	%f91, %f90, %f90;
	cvta.to.global.u64 	%rd52, %rd7;
	add.s64 	%rd53, %rd52, %rd11;
	st.global.f32 	[%rd53], %f91;
	st.global.f32 	[%rd51], %f88;
	bar.sync 	0;
$L__BB0_42:
	ret;

}


// ===== COMPILED SASS (sm_100) =====

	.target	sm_100

	.elftype	@"ET_EXEC"


//--------------------- .note.nv.tkinfo           --------------------------
	.section	.note.nv.tkinfo,"",@"SHT_NOTE"
	.sectionflags	@"SHF_NOTE_NV_TKINFO"
	.tkinfo
        /*0018*/ 	.word	0x00000002
        /*0030*/ 	.string	""
        /*0030*/ 	.string	"ptxas"
        /*0030*/ 	.string	"Cuda compilation tools, release 13.0, V13.0.88"
        /*0030*/ 	.string	"Build cuda_13.0.r13.0/compiler.36424714_0"
        /*0030*/ 	.string	"-arch sm_100 -m 64 "



//--------------------- .note.nv.cuinfo           --------------------------
	.section	.note.nv.cuinfo,"",@"SHT_NOTE"
	.sectionflags	@"SHF_NOTE_NV_CUINFO"
        /*0018*/ 	.short	0x0002
        /*001a*/ 	.short	0x0064
        /*001c*/ 	.short	0x0082
	.zero		2


//--------------------- .nv.info                  --------------------------
	.section	.nv.info,"",@"SHT_CUDA_INFO"
	.align	4


	//----- nvinfo : EIATTR_REGCOUNT
	.align		4
        /*0000*/ 	.byte	0x04, 0x2f
        /*0002*/ 	.short	(.L_1 - .L_0)
	.align		4
.L_0:
        /*0004*/ 	.word	index@(_Z9iterationPfS_S_S_j)
        /*0008*/ 	.word	0x00000020


	//----- nvinfo : EIATTR_FRAME_SIZE
	.align		4
.L_1:
        /*000c*/ 	.byte	0x04, 0x11
        /*000e*/ 	.short	(.L_3 - .L_2)
	.align		4
.L_2:
        /*0010*/ 	.word	index@($__internal_0_$__cuda_sm3x_div_rn_noftz_f32_slowpath)
        /*0014*/ 	.word	0x00000000


	//----- nvinfo : EIATTR_FRAME_SIZE
	.align		4
.L_3:
        /*0018*/ 	.byte	0x04, 0x11
        /*001a*/ 	.short	(.L_5 - .L_4)
	.align		4
.L_4:
        /*001c*/ 	.word	index@(_Z9iterationPfS_S_S_j)
        /*0020*/ 	.word	0x00000000


	//----- nvinfo : EIATTR_MIN_STACK_SIZE
	.align		4
.L_5:
        /*0024*/ 	.byte	0x04, 0x12
        /*0026*/ 	.short	(.L_7 - .L_6)
	.align		4
.L_6:
        /*0028*/ 	.word	index@(_Z9iterationPfS_S_S_j)
        /*002c*/ 	.word	0x00000000
.L_7:


//--------------------- .nv.compat                --------------------------
	.section	.nv.compat,"",@"SHT_CUDA_COMPAT_INFO"
	.align	4
        /*0000*/ 	.byte	0x02, 0x09, 0x00, 0x00, 0x02, 0x02, 0x01, 0x00, 0x02, 0x05, 0x05, 0x00, 0x03, 0x07, 0x01, 0x01
        /*0010*/ 	.byte	0x02, 0x03, 0x00, 0x00, 0x02, 0x06, 0x01, 0x00, 0x04, 0x0b, 0x08, 0x00, 0x01, 0x00, 0x00, 0x00
        /*0020*/ 	.byte	0x00, 0x00, 0x00, 0x00


//--------------------- .nv.info._Z9iterationPfS_S_S_j --------------------------
	.section	.nv.info._Z9iterationPfS_S_S_j,"",@"SHT_CUDA_INFO"
	.sectionflags	@""
	.align	4


	//----- nvinfo : EIATTR_CUDA_API_VERSION
	.align		4
        /*0000*/ 	.byte	0x04, 0x37
        /*0002*/ 	.short	(.L_9 - .L_8)
.L_8:
        /*0004*/ 	.word	0x00000082


	//----- nvinfo : EIATTR_KPARAM_INFO
	.align		4
.L_9:
        /*0008*/ 	.byte	0x04, 0x17
        /*000a*/ 	.short	(.L_11 - .L_10)
.L_10:
        /*000c*/ 	.word	0x00000000
        /*0010*/ 	.short	0x0004
        /*0012*/ 	.short	0x0020
        /*0014*/ 	.byte	0x00, 0xf0, 0x11, 0x00


	//----- nvinfo : EIATTR_KPARAM_INFO
	.align		4
.L_11:
        /*0018*/ 	.byte	0x04, 0x17
        /*001a*/ 	.short	(.L_13 - .L_12)
.L_12:
        /*001c*/ 	.word	0x00000000
        /*0020*/ 	.short	0x0003
        /*0022*/ 	.short	0x0018
        /*0024*/ 	.byte	0x00, 0xf5, 0x21, 0x00


	//----- nvinfo : EIATTR_KPARAM_INFO
	.align		4
.L_13:
        /*0028*/ 	.byte	0x04, 0x17
        /*002a*/ 	.short	(.L_15 - .L_14)
.L_14:
        /*002c*/ 	.word	0x00000000
        /*0030*/ 	.short	0x0002
        /*0032*/ 	.short	0x0010
        /*0034*/ 	.byte	0x00, 0xf5, 0x21, 0x00


	//----- nvinfo : EIATTR_KPARAM_INFO
	.align		4
.L_15:
        /*0038*/ 	.byte	0x04, 0x17
        /*003a*/ 	.short	(.L_17 - .L_16)
.L_16:
        /*003c*/ 	.word	0x00000000
        /*0040*/ 	.short	0x0001
        /*0042*/ 	.short	0x0008
        /*0044*/ 	.byte	0x00, 0xf5, 0x21, 0x00


	//----- nvinfo : EIATTR_KPARAM_INFO
	.align		4
.L_17:
        /*0048*/ 	.byte	0x04, 0x17
        /*004a*/ 	.short	(.L_19 - .L_18)
.L_18:
        /*004c*/ 	.word	0x00000000
        /*0050*/ 	.short	0x0000
        /*0052*/ 	.short	0x0000
        /*0054*/ 	.byte	0x00, 0xf5, 0x21, 0x00


	//----- nvinfo : EIATTR_SPARSE_MMA_MASK
	.align		4
.L_19:
        /*0058*/ 	.byte	0x03, 0x50
        /*005a*/ 	.short	0x0000


	//----- nvinfo : EIATTR_MAXREG_COUNT
	.align		4
        /*005c*/ 	.byte	0x03, 0x1b
        /*005e*/ 	.short	0x00ff


	//----- nvinfo : EIATTR_NUM_BARRIERS
	.align		4
        /*0060*/ 	.byte	0x02, 0x4c
        /*0062*/ 	.byte	0x01
	.zero		1


	//----- nvinfo : EIATTR_MERCURY_ISA_VERSION
	.align		4
        /*0064*/ 	.byte	0x03, 0x5f
        /*0066*/ 	.short	0x0101


	//----- nvinfo : EIATTR_VRC_CTA_INIT_COUNT
	.align		4
        /*0068*/ 	.byte	0x02, 0x4a
	.zero		1
	.zero		1


	//----- nvinfo : EIATTR_EXIT_INSTR_OFFSETS
	.align		4
        /*006c*/ 	.byte	0x04, 0x1c
        /*006e*/ 	.short	(.L_21 - .L_20)


	//   ....[0]....
.L_20:
        /*0070*/ 	.word	0x00000070


	//   ....[1]....
        /*0074*/ 	.word	0x00000c80


	//----- nvinfo : EIATTR_CRS_STACK_SIZE
	.align		4
.L_21:
        /*0078*/ 	.byte	0x04, 0x1e
        /*007a*/ 	.short	(.L_23 - .L_22)
.L_22:
        /*007c*/ 	.word	0x00000000


	//----- nvinfo : EIATTR_CBANK_PARAM_SIZE
	.align		4
.L_23:
        /*0080*/ 	.byte	0x03, 0x19
        /*0082*/ 	.short	0x0024


	//----- nvinfo : EIATTR_PARAM_CBANK
	.align		4
        /*0084*/ 	.byte	0x04, 0x0a
        /*0086*/ 	.short	(.L_25 - .L_24)
	.align		4
.L_24:
        /*0088*/ 	.word	index@(.nv.constant0._Z9iterationPfS_S_S_j)
        /*008c*/ 	.short	0x0380
        /*008e*/ 	.short	0x0024


	//----- nvinfo : EIATTR_SW_WAR
	.align		4
.L_25:
        /*0090*/ 	.byte	0x04, 0x36
        /*0092*/ 	.short	(.L_27 - .L_26)
.L_26:
        /*0094*/ 	.word	0x00000008
.L_27:


//--------------------- .nv.callgraph             --------------------------
	.section	.nv.callgraph,"",@"SHT_CUDA_CALLGRAPH"
	.align	4
	.sectionentsize	8
	.align		4
        /*0000*/ 	.word	0x00000000
	.align		4
        /*0004*/ 	.word	0xffffffff
	.align		4
        /*0008*/ 	.word	0x00000000
	.align		4
        /*000c*/ 	.word	0xfffffffe
	.align		4
        /*0010*/ 	.word	0x00000000
	.align		4
        /*0014*/ 	.word	0xfffffffd
	.align		4
        /*0018*/ 	.word	0x00000000
	.align		4
        /*001c*/ 	.word	0xfffffffc


//--------------------- .text._Z9iterationPfS_S_S_j --------------------------
	.section	.text._Z9iterationPfS_S_S_j,"ax",@progbits
	.align	128
        .global         _Z9iterationPfS_S_S_j
        .type           _Z9iterationPfS_S_S_j,@function
        .size           _Z9iterationPfS_S_S_j,(.L_x_20 - _Z9iterationPfS_S_S_j)
        .other          _Z9iterationPfS_S_S_j,@"STO_CUDA_ENTRY STV_DEFAULT"
_Z9iterationPfS_S_S_j:
.text._Z9iterationPfS_S_S_j:
[----:B------:R-:W-:Y:S01]  /*0000*/  LDC R1, c[0x0][0x37c] ;  /* 0x0000df00ff017b82 */ /* 0x000fe20000000800 */
[----:B------:R-:W0:Y:S07]  /*0010*/  S2R R2, SR_TID.X ;  /* 0x0000000000027919 */ /* 0x000e2e0000002100 */
[----:B------:R-:W0:Y:S01]  /*0020*/  S2UR UR5, SR_CTAID.X ;  /* 0x00000000000579c3 */ /* 0x000e220000002500 */
[----:B------:R-:W1:Y:S07]  /*0030*/  LDCU UR4, c[0x0][0x3a0] ;  /* 0x00007400ff0477ac */ /* 0x000e6e0008000800 */
[----:B------:R-:W0:Y:S02]  /*0040*/  LDC R3, c[0x0][0x360] ;  /* 0x0000d800ff037b82 */ /* 0x000e240000000800 */
[----:B0-----:R-:W-:-:S05]  /*0050*/  IMAD R2, R3, UR5, R2 ;  /* 0x0000000503027c24 */ /* 0x001fca000f8e0202 */
[----:B-1----:R-:W-:-:S13]  /*0060*/  ISETP.GE.U32.AND P0, PT, R2, UR4, PT ;  /* 0x0000000402007c0c */ /* 0x002fda000bf06070 */
[----:B------:R-:W-:Y:S05]  /*0070*/  @P0 EXIT ;  /* 0x000000000000094d */ /* 0x000fea0003800000 */
[----:B------:R-:W0:Y:S01]  /*0080*/  LDC.64 R4, c[0x0][0x390] ;  /* 0x0000e400ff047b82 */ /* 0x000e220000000a00 */
[----:B------:R-:W1:Y:S01]  /*0090*/  LDCU.64 UR6, c[0x0][0x358] ;  /* 0x00006b00ff0677ac */ /* 0x000e620008000a00 */
[----:B0-----:R-:W-:-:S05]  /*00a0*/  IMAD.WIDE.U32 R4, R2, 0x4, R4 ;  /* 0x0000000402047825 */ /* 0x001fca00078e0004 */
[----:B-1----:R0:W5:Y:S01]  /*00b0*/  LDG.E R0, desc[UR6][R4.64] ;  /* 0x0000000604007981 */ /* 0x002162000c1e1900 */
[----:B------:R-:W-:Y:S01]  /*00c0*/  UISETP.GE.U32.AND UP0, UPT, UR4, 0x8, UPT ;  /* 0x000000080400788c */ /* 0x000fe2000bf06070 */
[----:B------:R-:W-:Y:S01]  /*00d0*/  HFMA2 R3, -RZ, RZ, 0, 0 ;  /* 0x00000000ff037431 */ /* 0x000fe200000001ff */
[----:B------:R-:W-:-:S07]  /*00e0*/  ULOP3.LUT UR5, UR4, 0x7, URZ, 0xc0, !UPT ;  /* 0x0000000704057892 */ /* 0x000fce000f8ec0ff */
[----:B0-----:R-:W-:Y:S05]  /*00f0*/  BRA.U !UP0, `(.L_x_0) ;  /* 0x00000005083c7547 */ /* 0x001fea000b800000 */
[----:B------:R-:W0:Y:S01]  /*0100*/  LDC.64 R12, c[0x0][0x388] ;  /* 0x0000e200ff0c7b82 */ /* 0x000e220000000a00 */
[----:B------:R-:W-:Y:S01]  /*0110*/  ULOP3.LUT UR4, UR4, 0xfffffff8, URZ, 0xc0, !UPT ;  /* 0xfffffff804047892 */ /* 0x000fe2000f8ec0ff */
[----:B------:R-:W-:-:S05]  /*0120*/  IMAD.MOV.U32 R5, RZ, RZ, RZ ;  /* 0x000000ffff057224 */ /* 0x000fca00078e00ff */
[----:B------:R-:W-:-:S07]  /*0130*/  MOV R3, UR4 ;  /* 0x0000000400037c02 */ /* 0x000fce0008000f00 */
.L_x_1:
[C---:B------:R-:W-:Y:S01]  /*0140*/  ISETP.NE.AND P5, PT, R5.reuse, R2, PT ;  /* 0x000000020500720c */ /* 0x040fe20003fa5270 */
[----:B0-----:R-:W-:-:S12]  /*0150*/  IMAD.WIDE.U32 R22, R5, 0x4, R12 ;  /* 0x0000000405167825 */ /* 0x001fd800078e000c */
[----:B------:R-:W0:Y:S01]  /*0160*/  @P5 LDC R9, c[0x0][0x3a0] ;  /* 0x0000e800ff095b82 */ /* 0x000e220000000800 */
[----:B------:R-:W2:Y:S07]  /*0170*/  @P5 LDG.E R4, desc[UR6][R22.64] ;  /* 0x0000000616045981 */ /* 0x000eae000c1e1900 */
[----:B------:R-:W1:Y:S01]  /*0180*/  @P5 LDC.64 R6, c[0x0][0x380] ;  /* 0x0000e000ff065b82 */ /* 0x000e620000000a00 */
[----:B0-----:R-:W-:-:S04]  /*0190*/  @P5 IMAD R9, R2, R9, R5 ;  /* 0x0000000902095224 */ /* 0x001fc800078e0205 */
[----:B-1----:R-:W-:-:S05]  /*01a0*/  @P5 IMAD.WIDE.U32 R6, R9, 0x4, R6 ;  /* 0x0000000409065825 */ /* 0x002fca00078e0006 */
[----:B------:R0:W2:Y:S01]  /*01b0*/  @P5 LDG.E R11, desc[UR6][R6.64] ;  /* 0x00000006060b5981 */ /* 0x0000a2000c1e1900 */
[C---:B------:R-:W-:Y:S01]  /*01c0*/  VIADD R21, R5.reuse, 0x1 ;  /* 0x0000000105157836 */ /* 0x040fe20000000000 */
[----:B------:R-:W-:-:S04]  /*01d0*/  IADD3 R27, PT, PT, R5, 0x2, RZ ;  /* 0x00000002051b7810 */ /* 0x000fc80007ffe0ff */
[C---:B------:R-:W-:Y:S01]  /*01e0*/  ISETP.NE.AND P0, PT, R2.reuse, R21, PT ;  /* 0x000000150200720c */ /* 0x040fe20003f05270 */
[----:B------:R-:W-:Y:S01]  /*01f0*/  VIADD R17, R5, 0x3 ;  /* 0x0000000305117836 */ /* 0x000fe20000000000 */
[----:B------:R-:W-:-:S04]  /*0200*/  ISETP.NE.AND P1, PT, R2, R27, PT ;  /* 0x0000001b0200720c */ /* 0x000fc80003f25270 */
[----:B------:R-:W-:-:S07]  /*0210*/  ISETP.NE.AND P2, PT, R2, R17, PT ;  /* 0x000000110200720c */ /* 0x000fce0003f45270 */
[----:B------:R-:W1:Y:S01]  /*0220*/  @P0 LDC R8, c[0x0][0x3a0] ;  /* 0x0000e800ff080b82 */ /* 0x000e620000000800 */
[----:B------:R-:W-:-:S07]  /*0230*/  IADD3 R29, PT, PT, R5, 0x4, RZ ;  /* 0x00000004051d7810 */ /* 0x000fce0007ffe0ff */
[----:B------:R-:W3:Y:S01]  /*0240*/  @P1 LDC R10, c[0x0][0x3a0] ;  /* 0x0000e800ff0a1b82 */ /* 0x000ee20000000800 */
[----:B0-----:R-:W-:Y:S01]  /*0250*/  VIADD R7, R5, 0x5 ;  /* 0x0000000505077836 */ /* 0x001fe20000000000 */
[----:B------:R-:W-:-:S06]  /*0260*/  ISETP.NE.AND P3, PT, R2, R29, PT ;  /* 0x0000001d0200720c */ /* 0x000fcc0003f65270 */
[----:B------:R-:W0:Y:S01]  /*0270*/  @P1 LDC.64 R18, c[0x0][0x380] ;  /* 0x0000e000ff121b82 */ /* 0x000e220000000a00 */
[----:B------:R-:W-:-:S07]  /*0280*/  ISETP.NE.AND P4, PT, R2, R7, PT ;  /* 0x000000070200720c */ /* 0x000fce0003f85270 */
[----:B------:R-:W4:Y:S08]  /*0290*/  @P2 LDC R6, c[0x0][0x3a0] ;  /* 0x0000e800ff062b82 */ /* 0x000f300000000800 */
[----:B------:R-:W4:Y:S01]  /*02a0*/  @P0 LDC.64 R14, c[0x0][0x380] ;  /* 0x0000e000ff0e0b82 */ /* 0x000f220000000a00 */
[----:B------:R-:W-:Y:S01]  /*02b0*/  IADD3 R9, PT, PT, R5, 0x6, RZ ;  /* 0x0000000605097810 */ /* 0x000fe20007ffe0ff */
[----:B-1----:R-:W-:-:S06]  /*02c0*/  @P0 IMAD R21, R2, R8, R21 ;  /* 0x0000000802150224 */ /* 0x002fcc00078e0215 */
[----:B------:R-:W1:Y:S01]  /*02d0*/  @P2 LDC.64 R24, c[0x0][0x380] ;  /* 0x0000e000ff182b82 */ /* 0x000e620000000a00 */
[C---:B------:R-:W-:Y:S01]  /*02e0*/  ISETP.NE.AND P6, PT, R2.reuse, R9, PT ;  /* 0x000000090200720c */ /* 0x040fe20003fc5270 */
[----:B---3--:R-:W-:-:S06]  /*02f0*/  @P1 IMAD R27, R2, R10, R27 ;  /* 0x0000000a021b1224 */ /* 0x008fcc00078e021b */
[----:B------:R-:W3:Y:S01]  /*0300*/  @P3 LDC R8, c[0x0][0x3a0] ;  /* 0x0000e800ff083b82 */ /* 0x000ee20000000800 */
[----:B0-----:R-:W-:-:S04]  /*0310*/  @P1 IMAD.WIDE.U32 R18, R27, 0x4, R18 ;  /* 0x000000041b121825 */ /* 0x001fc800078e0012 */
[----:B----4-:R-:W-:Y:S02]  /*0320*/  @P2 IMAD R27, R2, R6, R17 ;  /* 0x00000006021b2224 */ /* 0x010fe400078e0211 */
[----:B------:R-:W4:Y:S01]  /*0330*/  @P1 LDG.E R19, desc[UR6][R18.64] ;  /* 0x0000000612131981 */ /* 0x000f22000c1e1900 */
[----:B------:R-:W0:Y:S01]  /*0340*/  @P4 LDC.64 R16, c[0x0][0x380] ;  /* 0x0000e000ff104b82 */ /* 0x000e220000000a00 */
[----:B------:R-:W-:-:S06]  /*0350*/  @P0 IMAD.WIDE.U32 R14, R21, 0x4, R14 ;  /* 0x00000004150e0825 */ /* 0x000fcc00078e000e */
[----:B------:R-:W4:Y:S01]  /*0360*/  @P0 LDG.E R15, desc[UR6][R14.64] ;  /* 0x000000060e0f0981 */ /* 0x000f22000c1e1900 */
[----:B------:R-:W0:Y:S01]  /*0370*/  @P3 LDC.64 R20, c[0x0][0x380] ;  /* 0x0000e000ff143b82 */ /* 0x000e220000000a00 */
[----:B-1----:R-:W-:-:S06]  /*0380*/  @P2 IMAD.WIDE.U32 R24, R27, 0x4, R24 ;  /* 0x000000041b182825 */ /* 0x002fcc00078e0018 */
[----:B------:R-:W4:Y:S01]  /*0390*/  @P2 LDG.E R25, desc[UR6][R24.64] ;  /* 0x0000000618192981 */ /* 0x000f22000c1e1900 */
[----:B------:R-:W1:Y:S01]  /*03a0*/  @P6 LDC R6, c[0x0][0x3a0] ;  /* 0x0000e800ff066b82 */ /* 0x000e620000000800 */
[----:B---3--:R-:W-:-:S07]  /*03b0*/  @P3 IMAD R8, R2, R8, R29 ;  /* 0x0000000802083224 */ /* 0x008fce00078e021d */
[----:B------:R-:W3:Y:S01]  /*03c0*/  @P6 LDC.64 R26, c[0x0][0x380] ;  /* 0x0000e000ff1a6b82 */ /* 0x000ee20000000a00 */
[----:B0-----:R-:W-:Y:S02]  /*03d0*/  @P3 IMAD.WIDE.U32 R20, R8, 0x4, R20 ;  /* 0x0000000408143825 */ /* 0x001fe400078e0014 */
[----:B------:R-:W4:Y:S04]  /*03e0*/  @P3 LDG.E R8, desc[UR6][R22.64+0x10] ;  /* 0x0000100616083981 */ /* 0x000f28000c1e1900 */
[----:B------:R-:W4:Y:S01]  /*03f0*/  @P3 LDG.E R21, desc[UR6][R20.64] ;  /* 0x0000000614153981 */ /* 0x000f22000c1e1900 */
[----:B-1----:R-:W-:-:S03]  /*0400*/  @P6 IMAD R9, R2, R6, R9 ;  /* 0x0000000602096224 */ /* 0x002fc600078e0209 */
[----:B------:R-:W4:Y:S01]  /*0410*/  @P2 LDG.E R6, desc[UR6][R22.64+0xc] ;  /* 0x00000c0616062981 */ /* 0x000f22000c1e1900 */
[----:B---3--:R-:W-:-:S03]  /*0420*/  @P6 IMAD.WIDE.U32 R26, R9, 0x4, R26 ;  /* 0x00000004091a6825 */ /* 0x008fc600078e001a */
[----:B------:R-:W3:Y:S04]  /*0430*/  @P4 LDG.E R9, desc[UR6][R22.64+0x14] ;  /* 0x0000140616094981 */ /* 0x000ee8000c1e1900 */
[----:B------:R-:W3:Y:S01]  /*0440*/  @P6 LDG.E R27, desc[UR6][R26.64] ;  /* 0x000000061a1b6981 */ /* 0x000ee2000c1e1900 */
[----:B--2--5:R-:W-:Y:S01]  /*0450*/  @P5 FFMA R0, -R11, R4, R0 ;  /* 0x000000040b005223 */ /* 0x024fe20000000100 */
[----:B------:R-:W-:Y:S01]  /*0460*/  VIADD R11, R5, 0x7 ;  /* 0x00000007050b7836 */ /* 0x000fe20000000000 */
[----:B------:R-:W0:Y:S04]  /*0470*/  @P4 LDC R4, c[0x0][0x3a0] ;  /* 0x0000e800ff044b82 */ /* 0x000e280000000800 */
[----:B------:R-:W-:-:S13]  /*0480*/  ISETP.NE.AND P5, PT, R2, R11, PT ;  /* 0x0000000b0200720c */ /* 0x000fda0003fa5270 */
[----:B------:R-:W1:Y:S08]  /*0490*/  @P5 LDC R10, c[0x0][0x3a0] ;  /* 0x0000e800ff0a5b82 */ /* 0x000e700000000800 */
[----:B------:R-:W2:Y:S01]  /*04a0*/  @P5 LDC.64 R28, c[0x0][0x380] ;  /* 0x0000e000ff1c5b82 */ /* 0x000ea20000000a00 */
[----:B0-----:R-:W-:Y:S02]  /*04b0*/  @P4 IMAD R7, R2, R4, R7 ;  /* 0x0000000402074224 */ /* 0x001fe400078e0207 */
[----:B------:R-:W4:Y:S02]  /*04c0*/  @P0 LDG.E R4, desc[UR6][R22.64+0x4] ;  /* 0x0000040616040981 */ /* 0x000f24000c1e1900 */
[----:B------:R-:W-:-:S02]  /*04d0*/  @P4 IMAD.WIDE.U32 R16, R7, 0x4, R16 ;  /* 0x0000000407104825 */ /* 0x000fc400078e0010 */
[----:B------:R-:W3:Y:S04]  /*04e0*/  @P1 LDG.E R7, desc[UR6][R22.64+0x8] ;  /* 0x0000080616071981 */ /* 0x000ee8000c1e1900 */
[----:B------:R-:W3:Y:S01]  /*04f0*/  @P4 LDG.E R17, desc[UR6][R16.64] ;  /* 0x0000000610114981 */ /* 0x000ee2000c1e1900 */
[----:B-1----:R-:W-:-:S03]  /*0500*/  @P5 IMAD R11, R2, R10, R11 ;  /* 0x0000000a020b5224 */ /* 0x002fc600078e020b */
[----:B------:R-:W3:Y:S01]  /*0510*/  @P6 LDG.E R10, desc[UR6][R22.64+0x18] ;  /* 0x00001806160a6981 */ /* 0x000ee2000c1e1900 */
[----:B--2---:R-:W-:-:S03]  /*0520*/  @P5 IMAD.WIDE.U32 R28, R11, 0x4, R28 ;  /* 0x000000040b1c5825 */ /* 0x004fc600078e001c */
[----:B------:R-:W2:Y:S04]  /*0530*/  @P5 LDG.E R11, desc[UR6][R22.64+0x1c] ;  /* 0x00001c06160b5981 */ /* 0x000ea8000c1e1900 */
[----:B------:R-:W2:Y:S01]  /*0540*/  @P5 LDG.E R29, desc[UR6][R28.64] ;  /* 0x000000061c1d5981 */ /* 0x000ea2000c1e1900 */
[----:B------:R-:W-:Y:S01]  /*0550*/  IADD3 R5, PT, PT, R5, 0x8, RZ ;  /* 0x0000000805057810 */ /* 0x000fe20007ffe0ff */
[----:B----4-:R-:W-:-:S04]  /*0560*/  @P0 FFMA R0, -R15, R4, R0 ;  /* 0x000000040f000223 */ /* 0x010fc80000000100 */
[----:B---3--:R-:W-:Y:S01]  /*0570*/  @P1 FFMA R0, -R19, R7, R0 ;  /* 0x0000000713001223 */ /* 0x008fe20000000100 */
[----:B------:R-:W-:-:S03]  /*0580*/  ISETP.NE.AND P0, PT, R5, R3, PT ;  /* 0x000000030500720c */ /* 0x000fc60003f05270 */
[----:B------:R-:W-:-:S04]  /*0590*/  @P2 FFMA R0, -R25, R6, R0 ;  /* 0x0000000619002223 */ /* 0x000fc80000000100 */
[----:B------:R-:W-:-:S04]  /*05a0*/  @P3 FFMA R0, -R21, R8, R0 ;  /* 0x0000000815003223 */ /* 0x000fc80000000100 */
[----:B------:R-:W-:-:S04]  /*05b0*/  @P4 FFMA R0, -R17, R9, R0 ;  /* 0x0000000911004223 */ /* 0x000fc80000000100 */
[----:B------:R-:W-:-:S04]  /*05c0*/  @P6 FFMA R0, -R27, R10, R0 ;  /* 0x0000000a1b006223 */ /* 0x000fc80000000100 */
[----:B--2---:R-:W-:Y:S01]  /*05d0*/  @P5 FFMA R0, -R29, R11, R0 ;  /* 0x0000000b1d005223 */ /* 0x004fe20000000100 */
[----:B------:R-:W-:Y:S06]  /*05e0*/  @P0 BRA `(.L_x_1) ;  /* 0xfffffff800d40947 */ /* 0x000fec000383ffff */
.L_x_0:
[----:B------:R-:W-:-:S09]  /*05f0*/  UISETP.NE.AND UP0, UPT, UR5, URZ, UPT ;  /* 0x000000ff0500728c */ /* 0x000fd2000bf05270 */
[----:B------:R-:W-:Y:S05]  /*0600*/  BRA.U !UP0, `(.L_x_2) ;  /* 0x0000000508287547 */ /* 0x000fea000b800000 */
[----:B------:R-:W0:Y:S01]  /*0610*/  LDC R5, c[0x0][0x3a0] ;  /* 0x0000e800ff057b82 */ /* 0x000e220000000800 */
[----:B------:R-:W-:Y:S01]  /*0620*/  UISETP.GE.U32.AND UP0, UPT, UR5, 0x4, UPT ;  /* 0x000000040500788c */ /* 0x000fe2000bf06070 */
[----:B0-----:R-:W-:-:S04]  /*0630*/  LOP3.LUT R14, R5, 0x3, RZ, 0xc0, !PT ;  /* 0x00000003050e7812 */ /* 0x001fc800078ec0ff */
[----:B------:R-:W-:-:S04]  /*0640*/  ISETP.NE.AND P4, PT, R14, RZ, PT ;  /* 0x000000ff0e00720c */ /* 0x000fc80003f85270 */
[----:B------:R-:W-:Y:S09]  /*0650*/  BRA.U !UP0, `(.L_x_3) ;  /* 0x0000000108887547 */ /* 0x000ff2000b800000 */
[C---:B------:R-:W-:Y:S01]  /*0660*/  VIADD R21, R3.reuse, 0x1 ;  /* 0x0000000103157836 */ /* 0x040fe20000000000 */
[C---:B------:R-:W-:Y:S01]  /*0670*/  ISETP.NE.AND P0, PT, R2.reuse, R3, PT ;  /* 0x000000030200720c */ /* 0x040fe20003f05270 */
[C---:B------:R-:W-:Y:S01]  /*0680*/  VIADD R15, R3.reuse, 0x3 ;  /* 0x00000003030f7836 */ /* 0x040fe20000000000 */
[----:B------:R-:W-:Y:S01]  /*0690*/  IADD3 R23, PT, PT, R3, 0x2, RZ ;  /* 0x0000000203177810 */ /* 0x000fe20007ffe0ff */
[----:B------:R-:W0:Y:S01]  /*06a0*/  LDC.64 R10, c[0x0][0x388] ;  /* 0x0000e200ff0a7b82 */ /* 0x000e220000000a00 */
[C---:B------:R-:W-:Y:S02]  /*06b0*/  ISETP.NE.AND P1, PT, R2.reuse, R21, PT ;  /* 0x000000150200720c */ /* 0x040fe40003f25270 */
[C---:B------:R-:W-:Y:S02]  /*06c0*/  ISETP.NE.AND P2, PT, R2.reuse, R23, PT ;  /* 0x000000170200720c */ /* 0x040fe40003f45270 */
[----:B------:R-:W-:-:S05]  /*06d0*/  ISETP.NE.AND P3, PT, R2, R15, PT ;  /* 0x0000000f0200720c */ /* 0x000fca0003f65270 */
[----:B------:R-:W1:Y:S01]  /*06e0*/  @P0 LDC.64 R16, c[0x0][0x380] ;  /* 0x0000e000ff100b82 */ /* 0x000e620000000a00 */
[----:B------:R-:W-:-:S03]  /*06f0*/  @P0 IMAD R19, R2, R5, R3 ;  /* 0x0000000502130224 */ /* 0x000fc600078e0203 */
[----:B------:R-:W-:-:S04]  /*0700*/  @P1 IMAD R21, R2, R5, R21 ;  /* 0x0000000502151224 */ /* 0x000fc800078e0215 */
[----:B------:R-:W2:Y:S01]  /*0710*/  @P1 LDC.64 R12, c[0x0][0x380] ;  /* 0x0000e000ff0c1b82 */ /* 0x000ea20000000a00 */
[----:B0-----:R-:W-:-:S07]  /*0720*/  IMAD.WIDE.U32 R10, R3, 0x4, R10 ;  /* 0x00000004030a7825 */ /* 0x001fce00078e000a */
[----:B------:R-:W0:Y:S01]  /*0730*/  @P2 LDC.64 R8, c[0x0][0x380] ;  /* 0x0000e000ff082b82 */ /* 0x000e220000000a00 */
[----:B------:R-:W3:Y:S04]  /*0740*/  @P0 LDG.E R4, desc[UR6][R10.64] ;  /* 0x000000060a040981 */ /* 0x000ee8000c1e1900 */
[----:B------:R-:W4:Y:S03]  /*0750*/  @P2 LDG.E R18, desc[UR6][R10.64+0x8] ;  /* 0x000008060a122981 */ /* 0x000f26000c1e1900 */
[----:B------:R-:W0:Y:S01]  /*0760*/  @P3 LDC.64 R6, c[0x0][0x380] ;  /* 0x0000e000ff063b82 */ /* 0x000e220000000a00 */
[----:B-1----:R-:W-:-:S04]  /*0770*/  @P0 IMAD.WIDE.U32 R16, R19, 0x4, R16 ;  /* 0x0000000413100825 */ /* 0x002fc800078e0010 */
[----:B------:R-:W-:Y:S02]  /*0780*/  @P2 IMAD R19, R2, R5, R23 ;  /* 0x0000000502132224 */ /* 0x000fe400078e0217 */
[----:B------:R-:W3:Y:S01]  /*0790*/  @P0 LDG.E R17, desc[UR6][R16.64] ;  /* 0x0000000610110981 */ /* 0x000ee2000c1e1900 */
[----:B--2---:R-:W-:-:S06]  /*07a0*/  @P1 IMAD.WIDE.U32 R12, R21, 0x4, R12 ;  /* 0x00000004150c1825 */ /* 0x004fcc00078e000c */
[----:B------:R-:W2:Y:S01]  /*07b0*/  @P1 LDG.E R13, desc[UR6][R12.64] ;  /* 0x000000060c0d1981 */ /* 0x000ea2000c1e1900 */
[----:B0-----:R-:W-:-:S04]  /*07c0*/  @P2 IMAD.WIDE.U32 R8, R19, 0x4, R8 ;  /* 0x0000000413082825 */ /* 0x001fc800078e0008 */
[----:B------:R-:W-:Y:S02]  /*07d0*/  @P3 IMAD R19, R2, R5, R15 ;  /* 0x0000000502133224 */ /* 0x000fe400078e020f */
[----:B------:R-:W2:Y:S02]  /*07e0*/  @P1 LDG.E R15, desc[UR6][R10.64+0x4] ;  /* 0x000004060a0f1981 */ /* 0x000ea4000c1e1900 */
[----:B------:R-:W-:Y:S02]  /*07f0*/  @P3 IMAD.WIDE.U32 R6, R19, 0x4, R6 ;  /* 0x0000000413063825 */ /* 0x000fe400078e0006 */
[----:B------:R-:W4:Y:S04]  /*0800*/  @P2 LDG.E R9, desc[UR6][R8.64] ;  /* 0x0000000608092981 */ /* 0x000f28000c1e1900 */
[----:B------:R-:W4:Y:S04]  /*0810*/  @P3 LDG.E R19, desc[UR6][R10.64+0xc] ;  /* 0x00000c060a133981 */ /* 0x000f28000c1e1900 */
[----:B------:R-:W4:Y:S01]  /*0820*/  @P3 LDG.E R7, desc[UR6][R6.64] ;  /* 0x0000000606073981 */ /* 0x000f22000c1e1900 */
[----:B------:R-:W-:Y:S01]  /*0830*/  IADD3 R3, PT, PT, R3, 0x4, RZ ;  /* 0x0000000403037810 */ /* 0x000fe20007ffe0ff */
[----:B---3-5:R-:W-:-:S04]  /*0840*/  @P0 FFMA R0, -R17, R4, R0 ;  /* 0x0000000411000223 */ /* 0x028fc80000000100 */
[----:B--2---:R-:W-:-:S04]  /*0850*/  @P1 FFMA R0, -R13, R15, R0 ;  /* 0x0000000f0d001223 */ /* 0x004fc80000000100 */
[----:B----4-:R-:W-:-:S04]  /*0860*/  @P2 FFMA R0, -R9, R18, R0 ;  /* 0x0000001209002223 */ /* 0x010fc80000000100 */
[----:B------:R-:W-:-:S07]  /*0870*/  @P3 FFMA R0, -R7, R19, R0 ;  /* 0x0000001307003223 */ /* 0x000fce0000000100 */
.L_x_3:
[----:B------:R-:W-:Y:S05]  /*0880*/  @!P4 BRA `(.L_x_2) ;  /* 0x000000000088c947 */ /* 0x000fea0003800000 */
[----:B------:R-:W-:Y:S02]  /*0890*/  ISETP.NE.AND P0, PT, R14, 0x1, PT ;  /* 0x000000010e00780c */ /* 0x000fe40003f05270 */
[----:B------:R-:W-:-:S11]  /*08a0*/  LOP3.LUT R14, R5, 0x1, RZ, 0xc0, !PT ;  /* 0x00000001050e7812 */ /* 0x000fd600078ec0ff */
[----:B------:R-:W-:Y:S05]  /*08b0*/  @!P0 BRA `(.L_x_4) ;  /* 0x0000000000488947 */ /* 0x000fea0003800000 */
[C---:B------:R-:W-:Y:S01]  /*08c0*/  ISETP.NE.AND P1, PT, R2.reuse, R3, PT ;  /* 0x000000030200720c */ /* 0x040fe20003f25270 */
[----:B------:R-:W-:Y:S01]  /*08d0*/  VIADD R15, R3, 0x1 ;  /* 0x00000001030f7836 */ /* 0x000fe20000000000 */
[----:B------:R-:W0:Y:S04]  /*08e0*/  LDC.64 R6, c[0x0][0x388] ;  /* 0x0000e200ff067b82 */ /* 0x000e280000000a00 */
[----:B------:R-:W-:-:S07]  /*08f0*/  ISETP.NE.AND P0, PT, R2, R15, PT ;  /* 0x0000000f0200720c */ /* 0x000fce0003f05270 */
[----:B------:R-:W1:Y:S01]  /*0900*/  @P1 LDC.64 R8, c[0x0][0x380] ;  /* 0x0000e000ff081b82 */ /* 0x000e620000000a00 */
[----:B------:R-:W-:-:S07]  /*0910*/  @P1 IMAD R11, R2, R5, R3 ;  /* 0x00000005020b1224 */ /* 0x000fce00078e0203 */
[----:B------:R-:W2:Y:S01]  /*0920*/  @P0 LDC.64 R12, c[0x0][0x380] ;  /* 0x0000e000ff0c0b82 */ /* 0x000ea20000000a00 */
[----:B0-----:R-:W-:-:S05]  /*0930*/  IMAD.WIDE.U32 R6, R3, 0x4, R6 ;  /* 0x0000000403067825 */ /* 0x001fca00078e0006 */
[----:B------:R-:W3:Y:S01]  /*0940*/  @P0 LDG.E R4, desc[UR6][R6.64+0x4] ;  /* 0x0000040606040981 */ /* 0x000ee2000c1e1900 */
[----:B-1----:R-:W-:-:S04]  /*0950*/  @P1 IMAD.WIDE.U32 R10, R11, 0x4, R8 ;  /* 0x000000040b0a1825 */ /* 0x002fc800078e0008 */
[----:B------:R-:W-:Y:S02]  /*0960*/  @P0 IMAD R9, R2, R5, R15 ;  /* 0x0000000502090224 */ /* 0x000fe400078e020f */
[----:B------:R-:W4:Y:S02]  /*0970*/  @P1 LDG.E R15, desc[UR6][R6.64] ;  /* 0x00000006060f1981 */ /* 0x000f24000c1e1900 */
[----:B--2---:R-:W-:Y:S02]  /*0980*/  @P0 IMAD.WIDE.U32 R8, R9, 0x4, R12 ;  /* 0x0000000409080825 */ /* 0x004fe400078e000c */
[----:B------:R-:W4:Y:S04]  /*0990*/  @P1 LDG.E R11, desc[UR6][R10.64] ;  /* 0x000000060a0b1981 */ /* 0x000f28000c1e1900 */
[----:B------:R-:W3:Y:S01]  /*09a0*/  @P0 LDG.E R9, desc[UR6][R8.64] ;  /* 0x0000000608090981 */ /* 0x000ee2000c1e1900 */
[----:B------:R-:W-:Y:S01]  /*09b0*/  IADD3 R3, PT, PT, R3, 0x2, RZ ;  /* 0x0000000203037810 */ /* 0x000fe20007ffe0ff */
[----:B----45:R-:W-:-:S04]  /*09c0*/  @P1 FFMA R0, -R11, R15, R0 ;  /* 0x0000000f0b001223 */ /* 0x030fc80000000100 */
[----:B---3--:R-:W-:-:S07]  /*09d0*/  @P0 FFMA R0, -R9, R4, R0 ;  /* 0x0000000409000223 */ /* 0x008fce0000000100 */
.L_x_4:
[----:B------:R-:W-:Y:S01]  /*09e0*/  ISETP.NE.AND P0, PT, R2, R3, PT ;  /* 0x000000030200720c */ /* 0x000fe20003f05270 */
[----:B------:R-:W-:Y:S03]  /*09f0*/  BSSY.RECONVERGENT B0, `(.L_x_2) ;  /* 0x000000b000007945 */ /* 0x000fe60003800200 */
[----:B------:R-:W-:-:S13]  /*0a00*/  ISETP.NE.U32.OR P0, PT, R14, 0x1, !P0 ;  /* 0x000000010e00780c */ /* 0x000fda0004705470 */
[----:B------:R-:W-:Y:S05]  /*0a10*/  @P0 BRA `(.L_x_5) ;  /* 0x0000000000200947 */ /* 0x000fea0003800000 */
[----:B------:R-:W0:Y:S01]  /*0a20*/  LDC.64 R6, c[0x0][0x380] ;  /* 0x0000e000ff067b82 */ /* 0x000e220000000a00 */
[----:B------:R-:W-:-:S07]  /*0a30*/  IMAD R5, R2, R5, R3 ;  /* 0x0000000502057224 */ /* 0x000fce00078e0203 */
[----:B------:R-:W1:Y:S01]  /*0a40*/  LDC.64 R8, c[0x0][0x388] ;  /* 0x0000e200ff087b82 */ /* 0x000e620000000a00 */
[----:B0-----:R-:W-:-:S06]  /*0a50*/  IMAD.WIDE.U32 R4, R5, 0x4, R6 ;  /* 0x0000000405047825 */ /* 0x001fcc00078e0006 */
[----:B------:R-:W2:Y:S01]  /*0a60*/  LDG.E R5, desc[UR6][R4.64] ;  /* 0x0000000604057981 */ /* 0x000ea2000c1e1900 */
[----:B-1----:R-:W-:-:S06]  /*0a70*/  IMAD.WIDE.U32 R6, R3, 0x4, R8 ;  /* 0x0000000403067825 */ /* 0x002fcc00078e0008 */
[----:B------:R-:W2:Y:S02]  /*0a80*/  LDG.E R6, desc[UR6][R6.64] ;  /* 0x0000000606067981 */ /* 0x000ea4000c1e1900 */
[----:B--2--5:R-:W-:-:S07]  /*0a90*/  FFMA R0, -R5, R6, R0 ;  /* 0x0000000605007223 */ /* 0x024fce0000000100 */
.L_x_5:
[----:B------:R-:W-:Y:S05]  /*0aa0*/  BSYNC.RECONVERGENT B0 ;  /* 0x0000000000007941 */ /* 0x000fea0003800200 */
.L_x_2:
[----:B------:R-:W0:Y:S01]  /*0ab0*/  LDC.64 R4, c[0x0][0x380] ;  /* 0x0000e000ff047b82 */ /* 0x000e220000000a00 */
[----:B------:R-:W1:Y:S02]  /*0ac0*/  LDCU UR4, c[0x0][0x3a0] ;  /* 0x00007400ff0477ac */ /* 0x000e640008000800 */
[----:B-1----:R-:W-:-:S04]  /*0ad0*/  IMAD R3, R2, UR4, R2 ;  /* 0x0000000402037c24 */ /* 0x002fc8000f8e0202 */
[----:B0-----:R-:W-:-:S06]  /*0ae0*/  IMAD.WIDE.U32 R4, R3, 0x4, R4 ;  /* 0x0000000403047825 */ /* 0x001fcc00078e0004 */
[----:B------:R-:W2:Y:S01]  /*0af0*/  LDG.E R5, desc[UR6][R4.64] ;  /* 0x0000000604057981 */ /* 0x000ea2000c1e1900 */
[----:B------:R-:W-:Y:S01]  /*0b00*/  BSSY.RECONVERGENT B0, `(.L_x_6) ;  /* 0x000000d000007945 */ /* 0x000fe20003800200 */
[----:B--2---:R-:W0:Y:S08]  /*0b10*/  MUFU.RCP R6, R5 ;  /* 0x0000000500067308 */ /* 0x004e300000001000 */
[----:B-----5:R-:W1:Y:S01]  /*0b20*/  FCHK P0, R0, R5 ;  /* 0x0000000500007302 */ /* 0x020e620000000000 */
[----:B0-----:R-:W-:-:S04]  /*0b30*/  FFMA R3, -R5, R6, 1 ;  /* 0x3f80000005037423 */ /* 0x001fc80000000106 */
[----:B------:R-:W-:-:S04]  /*0b40*/  FFMA R3, R6, R3, R6 ;  /* 0x0000000306037223 */ /* 0x000fc80000000006 */
[----:B------:R-:W-:-:S04]  /*0b50*/  FFMA R6, R3, R0, RZ ;  /* 0x0000000003067223 */ /* 0x000fc800000000ff */
[----:B------:R-:W-:-:S04]  /*0b60*/  FFMA R7, -R5, R6, R0 ;  /* 0x0000000605077223 */ /* 0x000fc80000000100 */
[----:B------:R-:W-:Y:S01]  /*0b70*/  FFMA R9, R3, R7, R6 ;  /* 0x0000000703097223 */ /* 0x000fe20000000006 */
[----:B-1----:R-:W-:Y:S06]  /*0b80*/  @!P0 BRA `(.L_x_7) ;  /* 0x0000000000108947 */ /* 0x002fec0003800000 */
[----:B------:R-:W-:Y:S01]  /*0b90*/  IMAD.MOV.U32 R3, RZ, RZ, R0 ;  /* 0x000000ffff037224 */ /* 0x000fe200078e0000 */
[----:B------:R-:W-:-:S07]  /*0ba0*/  MOV R4, 0xbc0 ;  /* 0x00000bc000047802 */ /* 0x000fce0000000f00 */
[----:B------:R-:W-:Y:S05]  /*0bb0*/  CALL.REL.NOINC `($__internal_0_$__cuda_sm3x_div_rn_noftz_f32_slowpath) ;  /* 0x0000000000347944 */ /* 0x000fea0003c00000 */
[----:B------:R-:W-:-:S07]  /*0bc0*/  MOV R9, R0 ;  /* 0x0000000000097202 */ /* 0x000fce0000000f00 */
.L_x_7:
[----:B------:R-:W-:Y:S05]  /*0bd0*/  BSYNC.RECONVERGENT B0 ;  /* 0x0000000000007941 */ /* 0x000fea0003800200 */
.L_x_6:
[----:B------:R-:W0:Y:S08]  /*0be0*/  LDC.64 R4, c[0x0][0x388] ;  /* 0x0000e200ff047b82 */ /* 0x000e300000000a00 */
[----:B------:R-:W1:Y:S01]  /*0bf0*/  LDC.64 R6, c[0x0][0x398] ;  /* 0x0000e600ff067b82 */ /* 0x000e620000000a00 */
[----:B0-----:R-:W-:-:S05]  /*0c00*/  IMAD.WIDE.U32 R4, R2, 0x4, R4 ;  /* 0x0000000402047825 */ /* 0x001fca00078e0004 */
[----:B------:R-:W2:Y:S01]  /*0c10*/  LDG.E R0, desc[UR6][R4.64] ;  /* 0x0000000604007981 */ /* 0x000ea2000c1e1900 */
[----:B-1----:R-:W-:-:S04]  /*0c20*/  IMAD.WIDE.U32 R2, R2, 0x4, R6 ;  /* 0x0000000402027825 */ /* 0x002fc800078e0006 */
[----:B--2---:R-:W-:-:S04]  /*0c30*/  FADD R0, R0, -R9 ;  /* 0x8000000900007221 */ /* 0x004fc80000000000 */
[----:B------:R-:W-:-:S05]  /*0c40*/  FMUL R7, R0, R0 ;  /* 0x0000000000077220 */ /* 0x000fca0000400000 */
[----:B------:R-:W-:Y:S04]  /*0c50*/  STG.E desc[UR6][R2.64], R7 ;  /* 0x0000000702007986 */ /* 0x000fe8000c101906 */
[----:B------:R-:W-:Y:S01]  /*0c60*/  STG.E desc[UR6][R4.64], R9 ;  /* 0x0000000904007986 */ /* 0x000fe2000c101906 */
[----:B------:R-:W-:Y:S06]  /*0c70*/  BAR.SYNC.DEFER_BLOCKING 0x0 ;  /* 0x0000000000007b1d */ /* 0x000fec0000010000 */
[----:B------:R-:W-:Y:S05]  /*0c80*/  EXIT ;  /* 0x000000000000794d */ /* 0x000fea0003800000 */
        .weak           $__internal_0_$__cuda_sm3x_div_rn_noftz_f32_slowpath
        .type           $__internal_0_$__cuda_sm3x_div_rn_noftz_f32_slowpath,@function
        .size           $__internal_0_$__cuda_sm3x_div_rn_noftz_f32_slowpath,(.L_x_20 - $__internal_0_$__cuda_sm3x_div_rn_noftz_f32_slowpath)
$__internal_0_$__cuda_sm3x_div_rn_noftz_f32_slowpath:
[----:B------:R-:W-:Y:S01]  /*0c90*/  SHF.R.U32.HI R6, RZ, 0x17, R5 ;  /* 0x00000017ff067819 */ /* 0x000fe20000011605 */
[----:B------:R-:W-:Y:S01]  /*0ca0*/  BSSY.RECONVERGENT B1, `(.L_x_8) ;  /* 0x0000063000017945 */ /* 0x000fe20003800200 */
[----:B------:R-:W-:Y:S02]  /*0cb0*/  SHF.R.U32.HI R0, RZ, 0x17, R3 ;  /* 0x00000017ff007819 */ /* 0x000fe40000011603 */
[----:B------:R-:W-:Y:S02]  /*0cc0*/  LOP3.LUT R6, R6, 0xff, RZ, 0xc0, !PT ;  /* 0x000000ff06067812 */ /* 0x000fe400078ec0ff */
[----:B------:R-:W-:-:S03]  /*0cd0*/  LOP3.LUT R10, R0, 0xff, RZ, 0xc0, !PT ;  /* 0x000000ff000a7812 */ /* 0x000fc600078ec0ff */
[----:B------:R-:W-:Y:S01]  /*0ce0*/  VIADD R8, R6, 0xffffffff ;  /* 0xffffffff06087836 */ /* 0x000fe20000000000 */
[----:B------:R-:W-:-:S04]  /*0cf0*/  IADD3 R9, PT, PT, R10, -0x1, RZ ;  /* 0xffffffff0a097810 */ /* 0x000fc80007ffe0ff */
[----:B------:R-:W-:-:S04]  /*0d00*/  ISETP.GT.U32.AND P0, PT, R8, 0xfd, PT ;  /* 0x000000fd0800780c */ /* 0x000fc80003f04070 */
[----:B------:R-:W-:-:S13]  /*0d10*/  ISETP.GT.U32.OR P0, PT, R9, 0xfd, P0 ;  /* 0x000000fd0900780c */ /* 0x000fda0000704470 */
[----:B------:R-:W-:Y:S01]  /*0d20*/  @!P0 IMAD.MOV.U32 R7, RZ, RZ, RZ ;  /* 0x000000ffff078224 */ /* 0x000fe200078e00ff */
[----:B------:R-:W-:Y:S06]  /*0d30*/  @!P0 BRA `(.L_x_9) ;  /* 0x0000000000608947 */ /* 0x000fec0003800000 */
[----:B------:R-:W-:Y:S02]  /*0d40*/  FSETP.GTU.FTZ.AND P0, PT, |R3|, +INF , PT ;  /* 0x7f8000000300780b */ /* 0x000fe40003f1c200 */
[----:B------:R-:W-:Y:S02]  /*0d50*/  FSETP.GTU.FTZ.AND P1, PT, |R5|, +INF , PT ;  /* 0x7f8000000500780b */ /* 0x000fe40003f3c200 */
[----:B------:R-:W-:Y:S02]  /*0d60*/  MOV R0, R5 ;  /* 0x0000000500007202 */ /* 0x000fe40000000f00 */
[----:B------:R-:W-:-:S13]  /*0d70*/  PLOP3.LUT P0, PT, P0, P1, PT, 0xf8, 0x8f ;  /* 0x00000000008f781c */ /* 0x000fda0000703f70 */
[----:B------:R-:W-:Y:S05]  /*0d80*/  @P0 BRA `(.L_x_10) ;  /* 0x00000004004c0947 */ /* 0x000fea0003800000 */
[----:B------:R-:W-:-:S13]  /*0d90*/  LOP3.LUT P0, RZ, R5, 0x7fffffff, R3, 0xc8, !PT ;  /* 0x7fffffff05ff7812 */ /* 0x000fda000780c803 */
[----:B------:R-:W-:Y:S05]  /*0da0*/  @!P0 BRA `(.L_x_11) ;  /* 0x00000004003c8947 */ /* 0x000fea0003800000 */
[C---:B------:R-:W-:Y:S02]  /*0db0*/  FSETP.NEU.FTZ.AND P1, PT, |R3|.reuse, +INF , PT ;  /* 0x7f8000000300780b */ /* 0x040fe40003f3d200 */
[----:B------:R-:W-:Y:S02]  /*0dc0*/  FSETP.NEU.FTZ.AND P0, PT, |R0|, +INF , PT ;  /* 0x7f8000000000780b */ /* 0x000fe40003f1d200 */
[----:B------:R-:W-:-:S11]  /*0dd0*/  FSETP.NEU.FTZ.AND P2, PT, |R3|, +INF , PT ;  /* 0x7f8000000300780b */ /* 0x000fd60003f5d200 */
[----:B------:R-:W-:Y:S05]  /*0de0*/  @!P0 BRA !P1, `(.L_x_11) ;  /* 0x00000004002c8947 */ /* 0x000fea0004800000 */
[----:B------:R-:W-:-:S04]  /*0df0*/  LOP3.LUT P1, RZ, R3, 0x7fffffff, RZ, 0xc0, !PT ;  /* 0x7fffffff03ff7812 */ /* 0x000fc8000782c0ff */
[----:B------:R-:W-:-:S13]  /*0e00*/  PLOP3.LUT P0, PT, P0, P1, PT, 0x2f, 0xf2 ;  /* 0x0000000000f2781c */ /* 0x000fda0000702577 */
[----:B------:R-:W-:Y:S05]  /*0e10*/  @P0 BRA `(.L_x_12) ;  /* 0x0000000400180947 */ /* 0x000fea0003800000 */
[----:B------:R-:W-:-:S04]  /*0e20*/  LOP3.LUT P0, RZ, R5, 0x7fffffff, RZ, 0xc0, !PT ;  /* 0x7fffffff05ff7812 */ /* 0x000fc8000780c0ff */
[----:B------:R-:W-:-:S13]  /*0e30*/  PLOP3.LUT P0, PT, P2, P0, PT, 0x2f, 0xf2 ;  /* 0x0000000000f2781c */ /* 0x000fda0001700577 */
[----:B------:R-:W-:Y:S05]  /*0e40*/  @P0 BRA `(.L_x_13) ;  /* 0x0000000400000947 */ /* 0x000fea0003800000 */
[----:B------:R-:W-:Y:S02]  /*0e50*/  ISETP.GE.AND P0, PT, R9, RZ, PT ;  /* 0x000000ff0900720c */ /* 0x000fe40003f06270 */
[----:B------:R-:W-:-:S11]  /*0e60*/  ISETP.GE.AND P1, PT, R8, RZ, PT ;  /* 0x000000ff0800720c */ /* 0x000fd60003f26270 */
[----:B------:R-:W-:Y:S01]  /*0e70*/  @P0 MOV R7, RZ ;  /* 0x000000ff00070202 */ /* 0x000fe20000000f00 */
[----:B------:R-:W-:Y:S02]  /*0e80*/  @!P0 IMAD.MOV.U32 R7, RZ, RZ, -0x40 ;  /* 0xffffffc0ff078424 */ /* 0x000fe400078e00ff */
[----:B------:R-:W-:Y:S01]  /*0e90*/  @!P0 FFMA R3, R3, 1.84467440737095516160e+19, RZ ;  /* 0x5f80000003038823 */ /* 0x000fe200000000ff */
[----:B------:R-:W-:Y:S02]  /*0ea0*/  @!P1 FFMA R5, R0, 1.84467440737095516160e+19, RZ ;  /* 0x5f80000000059823 */ /* 0x000fe400000000ff */
[----:B------:R-:W-:-:S07]  /*0eb0*/  @!P1 IADD3 R7, PT, PT, R7, 0x40, RZ ;  /* 0x0000004007079810 */ /* 0x000fce0007ffe0ff */
.L_x_9:
[----:B------:R-:W-:Y:S01]  /*0ec0*/  LEA R0, R6, 0xc0800000, 0x17 ;  /* 0xc080000006007811 */ /* 0x000fe200078eb8ff */
[----:B------:R-:W-:Y:S03]  /*0ed0*/  BSSY.RECONVERGENT B2, `(.L_x_14) ;  /* 0x0000036000027945 */ /* 0x000fe60003800200 */
[----:B------:R-:W-:Y:S01]  /*0ee0*/  IADD3 R8, PT, PT, -R0, R5, RZ ;  /* 0x0000000500087210 */ /* 0x000fe20007ffe1ff */
[----:B------:R-:W-:-:S03]  /*0ef0*/  VIADD R5, R10, 0xffffff81 ;  /* 0xffffff810a057836 */ /* 0x000fc60000000000 */
[----:B------:R-:W0:Y:S01]  /*0f00*/  MUFU.RCP R9, R8 ;  /* 0x0000000800097308 */ /* 0x000e220000001000 */
[----:B------:R-:W-:Y:S01]  /*0f10*/  FADD.FTZ R11, -R8, -RZ ;  /* 0x800000ff080b7221 */ /* 0x000fe20000010100 */
[C---:B------:R-:W-:Y:S01]  /*0f20*/  IMAD R0, R5.reuse, -0x800000, R3 ;  /* 0xff80000005007824 */ /* 0x040fe200078e0203 */
[----:B------:R-:W-:-:S04]  /*0f30*/  IADD3 R6, PT, PT, R5, 0x7f, -R6 ;  /* 0x0000007f05067810 */ /* 0x000fc80007ffe806 */
[----:B------:R-:W-:Y:S01]  /*0f40*/  IADD3 R6, PT, PT, R6, R7, RZ ;  /* 0x0000000706067210 */ /* 0x000fe20007ffe0ff */
[----:B0-----:R-:W-:-:S04]  /*0f50*/  FFMA R10, R9, R11, 1 ;  /* 0x3f800000090a7423 */ /* 0x001fc8000000000b */
[----:B------:R-:W-:-:S04]  /*0f60*/  FFMA R12, R9, R10, R9 ;  /* 0x0000000a090c7223 */ /* 0x000fc80000000009 */
[----:B------:R-:W-:-:S04]  /*0f70*/  FFMA R3, R0, R12, RZ ;  /* 0x0000000c00037223 */ /* 0x000fc800000000ff */
[----:B------:R-:W-:-:S04]  /*0f80*/  FFMA R10, R11, R3, R0 ;  /* 0x000000030b0a7223 */ /* 0x000fc80000000000 */
[----:B------:R-:W-:-:S04]  /*0f90*/  FFMA R9, R12, R10, R3 ;  /* 0x0000000a0c097223 */ /* 0x000fc80000000003 */
[----:B------:R-:W-:-:S04]  /*0fa0*/  FFMA R10, R11, R9, R0 ;  /* 0x000000090b0a7223 */ /* 0x000fc80000000000 */
[----:B------:R-:W-:-:S05]  /*0fb0*/  FFMA R0, R12, R10, R9 ;  /* 0x0000000a0c007223 */ /* 0x000fca0000000009 */
[----:B------:R-:W-:-:S04]  /*0fc0*/  SHF.R.U32.HI R3, RZ, 0x17, R0 ;  /* 0x00000017ff037819 */ /* 0x000fc80000011600 */
[----:B------:R-:W-:-:S04]  /*0fd0*/  LOP3.LUT R3, R3, 0xff, RZ, 0xc0, !PT ;  /* 0x000000ff03037812 */ /* 0x000fc800078ec0ff */
[----:B------:R-:W-:-:S05]  /*0fe0*/  IADD3 R7, PT, PT, R3, R6, RZ ;  /* 0x0000000603077210 */ /* 0x000fca0007ffe0ff */
[----:B------:R-:W-:-:S05]  /*0ff0*/  VIADD R3, R7, 0xffffffff ;  /* 0xffffffff07037836 */ /* 0x000fca0000000000 */
[----:B------:R-:W-:-:S13]  /*1000*/  ISETP.GE.U32.AND P0, PT, R3, 0xfe, PT ;  /* 0x000000fe0300780c */ /* 0x000fda0003f06070 */
[----:B------:R-:W-:Y:S05]  /*1010*/  @!P0 BRA `(.L_x_15) ;  /* 0x0000000000808947 */ /* 0x000fea0003800000 */
[----:B------:R-:W-:-:S13]  /*1020*/  ISETP.GT.AND P0, PT, R7, 0xfe, PT ;  /* 0x000000fe0700780c */ /* 0x000fda0003f04270 */
[----:B------:R-:W-:Y:S05]  /*1030*/  @P0 BRA `(.L_x_16) ;  /* 0x00000000006c0947 */ /* 0x000fea0003800000 */
[----:B------:R-:W-:-:S13]  /*1040*/  ISETP.GE.AND P0, PT, R7, 0x1, PT ;  /* 0x000000010700780c */ /* 0x000fda0003f06270 */
[----:B------:R-:W-:Y:S05]  /*1050*/  @P0 BRA `(.L_x_17) ;  /* 0x0000000000740947 */ /* 0x000fea0003800000 */
[----:B------:R-:W-:Y:S02]  /*1060*/  ISETP.GE.AND P0, PT, R7, -0x18, PT ;  /* 0xffffffe80700780c */ /* 0x000fe40003f06270 */
[----:B------:R-:W-:-:S11]  /*1070*/  LOP3.LUT R0, R0, 0x80000000, RZ, 0xc0, !PT ;  /* 0x8000000000007812 */ /* 0x000fd600078ec0ff */
[----:B------:R-:W-:Y:S05]  /*1080*/  @!P0 BRA `(.L_x_17) ;  /* 0x0000000000688947 */ /* 0x000fea0003800000 */
[CCC-:B------:R-:W-:Y:S01]  /*1090*/  FFMA.RZ R3, R12.reuse, R10.reuse, R9.reuse ;  /* 0x0000000a0c037223 */ /* 0x1c0fe2000000c009 */
[C---:B------:R-:W-:Y:S01]  /*10a0*/  IADD3 R8, PT, PT, R7.reuse, 0x20, RZ ;  /* 0x0000002007087810 */ /* 0x040fe20007ffe0ff */
[CCC-:B------:R-:W-:Y:S01]  /*10b0*/  FFMA.RM R6, R12.reuse, R10.reuse, R9.reuse ;  /* 0x0000000a0c067223 */ /* 0x1c0fe20000004009 */
[----:B------:R-:W-:Y:S02]  /*10c0*/  ISETP.NE.AND P2, PT, R7, RZ, PT ;  /* 0x000000ff0700720c */ /* 0x000fe40003f45270 */
[----:B------:R-:W-:Y:S01]  /*10d0*/  LOP3.LUT R5, R3, 0x7fffff, RZ, 0xc0, !PT ;  /* 0x007fffff03057812 */ /* 0x000fe200078ec0ff */
[----:B------:R-:W-:Y:S01]  /*10e0*/  FFMA.RP R3, R12, R10, R9 ;  /* 0x0000000a0c037223 */ /* 0x000fe20000008009 */
[----:B------:R-:W-:Y:S02]  /*10f0*/  ISETP.NE.AND P1, PT, R7, RZ, PT ;  /* 0x000000ff0700720c */ /* 0x000fe40003f25270 */
[----:B------:R-:W-:Y:S02]  /*1100*/  LOP3.LUT R5, R5, 0x800000, RZ, 0xfc, !PT ;  /* 0x0080000005057812 */ /* 0x000fe400078efcff */
[----:B------:R-:W-:-:S02]  /*1110*/  IADD3 R7, PT, PT, -R7, RZ, RZ ;  /* 0x000000ff07077210 */ /* 0x000fc40007ffe1ff */
[----:B------:R-:W-:Y:S02]  /*1120*/  SHF.L.U32 R8, R5, R8, RZ ;  /* 0x0000000805087219 */ /* 0x000fe400000006ff */
[----:B------:R-:W-:Y:S02]  /*1130*/  FSETP.NEU.FTZ.AND P0, PT, R3, R6, PT ;  /* 0x000000060300720b */ /* 0x000fe40003f1d000 */
[----:B------:R-:W-:Y:S02]  /*1140*/  SEL R6, R7, RZ, P2 ;  /* 0x000000ff07067207 */ /* 0x000fe40001000000 */
[----:B------:R-:W-:Y:S02]  /*1150*/  ISETP.NE.AND P1, PT, R8, RZ, P1 ;  /* 0x000000ff0800720c */ /* 0x000fe40000f25270 */
[----:B------:R-:W-:Y:S02]  /*1160*/  SHF.R.U32.HI R6, RZ, R6, R5 ;  /* 0x00000006ff067219 */ /* 0x000fe40000011605 */
[----:B------:R-:W-:-:S02]  /*1170*/  PLOP3.LUT P0, PT, P0, P1, PT, 0xf8, 0x8f ;  /* 0x00000000008f781c */ /* 0x000fc40000703f70 */
[----:B------:R-:W-:Y:S02]  /*1180*/  SHF.R.U32.HI R8, RZ, 0x1, R6 ;  /* 0x00000001ff087819 */ /* 0x000fe40000011606 */
[----:B------:R-:W-:-:S04]  /*1190*/  SEL R3, RZ, 0x1, !P0 ;  /* 0x00000001ff037807 */ /* 0x000fc80004000000 */
[----:B------:R-:W-:-:S04]  /*11a0*/  LOP3.LUT R3, R3, 0x1, R8, 0xf8, !PT ;  /* 0x0000000103037812 */ /* 0x000fc800078ef808 */
[----:B------:R-:W-:-:S05]  /*11b0*/  LOP3.LUT R3, R3, R6, RZ, 0xc0, !PT ;  /* 0x0000000603037212 */ /* 0x000fca00078ec0ff */
[----:B------:R-:W-:-:S05]  /*11c0*/  IMAD.IADD R3, R8, 0x1, R3 ;  /* 0x0000000108037824 */ /* 0x000fca00078e0203 */
[----:B------:R-:W-:Y:S01]  /*11d0*/  LOP3.LUT R0, R3, R0, RZ, 0xfc, !PT ;  /* 0x0000000003007212 */ /* 0x000fe200078efcff */
[----:B------:R-:W-:Y:S06]  /*11e0*/  BRA `(.L_x_17) ;  /* 0x0000000000107947 */ /* 0x000fec0003800000 */
.L_x_16:
[----:B------:R-:W-:-:S04]  /*11f0*/  LOP3.LUT R0, R0, 0x80000000, RZ, 0xc0, !PT ;  /* 0x8000000000007812 */ /* 0x000fc800078ec0ff */
[----:B------:R-:W-:Y:S01]  /*1200*/  LOP3.LUT R0, R0, 0x7f800000, RZ, 0xfc, !PT ;  /* 0x7f80000000007812 */ /* 0x000fe200078efcff */
[----:B------:R-:W-:Y:S06]  /*1210*/  BRA `(.L_x_17) ;  /* 0x0000000000047947 */ /* 0x000fec0003800000 */
.L_x_15:
[----:B------:R-:W-:-:S07]  /*1220*/  LEA R0, R6, R0, 0x17 ;  /* 0x0000000006007211 */ /* 0x000fce00078eb8ff */
.L_x_17:
[----:B------:R-:W-:Y:S05]  /*1230*/  BSYNC.RECONVERGENT B2 ;  /* 0x0000000000027941 */ /* 0x000fea0003800200 */
.L_x_14:
[----:B------:R-:W-:Y:S05]  /*1240*/  BRA `(.L_x_18) ;  /* 0x0000000000207947 */ /* 0x000fea0003800000 */
.L_x_13:
[----:B------:R-:W-:-:S04]  /*1250*/  LOP3.LUT R0, R5, 0x80000000, R3, 0x48, !PT ;  /* 0x8000000005007812 */ /* 0x000fc800078e4803 */
[----:B------:R-:W-:Y:S01]  /*1260*/  LOP3.LUT R0, R0, 0x7f800000, RZ, 0xfc, !PT ;  /* 0x7f80000000007812 */ /* 0x000fe200078efcff */
[----:B------:R-:W-:Y:S06]  /*1270*/  BRA `(.L_x_18) ;  /* 0x0000000000147947 */ /* 0x000fec0003800000 */
.L_x_12:
[----:B------:R-:W-:Y:S01]  /*1280*/  LOP3.LUT R0, R5, 0x80000000, R3, 0x48, !PT ;  /* 0x8000000005007812 */ /* 0x000fe200078e4803 */
[----:B------:R-:W-:Y:S06]  /*1290*/  BRA `(.L_x_18) ;  /* 0x00000000000c7947 */ /* 0x000fec0003800000 */
.L_x_11:
[----:B------:R-:W0:Y:S01]  /*12a0*/  MUFU.RSQ R0, -QNAN ;  /* 0xffc0000000007908 */ /* 0x000e220000001400 */
[----:B------:R-:W-:Y:S05]  /*12b0*/  BRA `(.L_x_18) ;  /* 0x0000000000047947 */ /* 0x000fea0003800000 */
.L_x_10:
[----:B------:R-:W-:-:S07]  /*12c0*/  FADD.FTZ R0, R3, R0 ;  /* 0x0000000003007221 */ /* 0x000fce0000010000 */
.L_x_18:
[----:B------:R-:W-:Y:S05]  /*12d0*/  BSYNC.RECONVERGENT B1 ;  /* 0x0000000000017941 */ /* 0x000fea0003800200 */
.L_x_8:
[----:B------:R-:W-:-:S04]  /*12e0*/  HFMA2 R5, -RZ, RZ, 0, 0 ;  /* 0x00000000ff057431 */ /* 0x000fc800000001ff */
[----:B0-----:R-:W-:Y:S05]  /*12f0*/  RET.REL.NODEC R4 `(_Z9iterationPfS_S_S_j) ;  /* 0xffffffec04407950 */ /* 0x001fea0003c3ffff */
.L_x_19:
[----:B------:R-:W-:-:S00]  /*1300*/  BRA `(.L_x_19) ;  /* 0xfffffffc00fc7947 */ /* 0x000fc0000383ffff */
[----:B------:R-:W-:-:S00]  /*1310*/  NOP ;  /* 0x0000000000007918 */ /* 0x000fc00000000000 */
        /* <DEDUP_REMOVED lines=14> */
.L_x_20:


//--------------------- .nv.shared.reserved.0     --------------------------
	.section	.nv.shared.reserved.0,"aw",@nobits
	.weak		__nv_reservedSMEM_offset_0_alias
	.size		__nv_reservedSMEM_offset_0_alias, 0, 64
	.other		__nv_reservedSMEM_offset_0_alias,@"STO_CUDA_RESERVED_SHARED STV_DEFAULT"
__nv_reservedSMEM_offset_0_alias:
	.zero		0
	.zero		64


//--------------------- .nv.constant0._Z9iterationPfS_S_S_j --------------------------
	.section	.nv.constant0._Z9iterationPfS_S_S_j,"a",@progbits
	.sectionflags	@""
	.align	4
.nv.constant0._Z9iterationPfS_S_S_j:
	.zero		932


//--------------------- SYMBOLS --------------------------

	.type		.nv.reservedSmem.offset0,@object
	.size		.nv.reservedSmem.offset0,0x4
